//
// Generated by NVIDIA NVVM Compiler
//
// Compiler Build ID: CL-36424714
// Cuda compilation tools, release 13.0, V13.0.88
// Based on NVVM 20.0.0
//

.version 9.0
.target sm_100
.address_size 64

	// .globl	default_function_kernel0
// _ZZ24default_function_kernel0E15pad_temp_shared has been demoted
// _ZZ24default_function_kernel0E13kernel_shared has been demoted

.visible .entry default_function_kernel0(
	.param .u64 .ptr .align 1 default_function_kernel0_param_0,
	.param .u64 .ptr .align 1 default_function_kernel0_param_1,
	.param .u64 .ptr .align 1 default_function_kernel0_param_2
)
{
	.reg .pred 	%p<53>;
	.reg .b16 	%rs<85>;
	.reg .b32 	%r<140>;
	.reg .b32 	%f<157>;
	.reg .b64 	%rd<21>;
	// demoted variable
	.shared .align 4 .b8 _ZZ24default_function_kernel0E15pad_temp_shared[4176];
	// demoted variable
	.shared .align 4 .b8 _ZZ24default_function_kernel0E13kernel_shared[864];
	ld.param.u64 	%rd4, [default_function_kernel0_param_0];
	ld.param.u64 	%rd2, [default_function_kernel0_param_1];
	ld.param.u64 	%rd3, [default_function_kernel0_param_2];
	cvta.to.global.u64 	%rd1, %rd4;
	mov.u32 	%r1, %tid.z;
	mul.lo.s32 	%r2, %r1, 261;
	mov.u32 	%r25, %tid.x;
	mul.lo.s32 	%r4, %r25, -5;
	mad.lo.s32 	%r5, %r25, 5, %r2;
	mov.u32 	%r26, %ctaid.y;
	shl.b32 	%r6, %r26, 2;
	sub.s32 	%r7, 1, %r6;
	mov.u32 	%r27, %ctaid.x;
	mul.lo.s32 	%r8, %r27, 56;
	sub.s32 	%r9, 1, %r8;
	mul.lo.s32 	%r10, %r26, 896;
	add.s32 	%r28, %r10, %r8;
	add.s32 	%r11, %r28, -225;
	add.s32 	%r29, %r4, 1044;
	setp.ge.s32 	%p1, %r2, %r29;
	setp.gt.u32 	%p2, %r25, 52;
	shl.b32 	%r30, %r5, 2;
	mov.u32 	%r31, _ZZ24default_function_kernel0E15pad_temp_shared;
	add.s32 	%r12, %r31, %r30;
	or.pred  	%p3, %p1, %p2;
	mov.f32 	%f144, 0f00000000;
	@%p3 bra 	$L__BB0_5;
	cvt.u16.u32 	%rs1, %r5;
	mul.hi.u16 	%rs12, %rs1, -17325;
	shr.u16 	%rs13, %rs12, 8;
	mul.lo.s16 	%rs14, %rs13, 348;
	sub.s16 	%rs15, %rs1, %rs14;
	mul.hi.u16 	%rs2, %rs15, 1130;
	cvt.u32.u16 	%r32, %rs2;
	setp.gt.s32 	%p4, %r7, %r32;
	sub.s32 	%r33, 225, %r32;
	setp.ge.u32 	%p5, %r6, %r33;
	or.pred  	%p6, %p4, %p5;
	@%p6 bra 	$L__BB0_4;
	mul.hi.u16 	%rs17, %rs1, 18079;
	shr.u16 	%rs18, %rs17, 4;
	mul.lo.s16 	%rs19, %rs18, 58;
	sub.s16 	%rs20, %rs1, %rs19;
	cvt.u32.u16 	%r13, %rs20;
	setp.gt.s32 	%p7, %r9, %r13;
	sub.s32 	%r35, 225, %r13;
	setp.ge.u32 	%p8, %r8, %r35;
	or.pred  	%p9, %p7, %p8;
	@%p9 bra 	$L__BB0_4;
	mov.b16 	%rs23, -15360;
	mov.b32 	%r36, {%rs23, %rs2};
	prmt.b32 	%r37, %r38, %r39, 0x3340U;
	cvt.u32.u16 	%r40, %rs13;
	prmt.b32 	%r41, %r40, 65504, 0x3340U;
	prmt.b32 	%r42, %r41, %r37, 0x5410U;
	mov.b32 	%r43, 0;
	dp2a.lo.u32.u32 	%r44, %r36, %r42, %r43;
	add.s32 	%r45, %r11, %r13;
	add.s32 	%r46, %r45, %r44;
	mul.wide.s32 	%rd5, %r46, 4;
	add.s64 	%rd6, %rd1, %rd5;
	ld.global.nc.f32 	%f144, [%rd6];
$L__BB0_4:
	st.shared.f32 	[%r12], %f144;
$L__BB0_5:
	add.s32 	%r47, %r4, 1043;
	setp.ge.s32 	%p10, %r2, %r47;
	setp.gt.u32 	%p11, %r25, 51;
	or.pred  	%p12, %p10, %p11;
	mov.f32 	%f145, 0f00000000;
	@%p12 bra 	$L__BB0_10;
	cvt.u16.u32 	%rs24, %r5;
	add.s16 	%rs3, %rs24, 1;
	mul.hi.u16 	%rs25, %rs3, -17325;
	shr.u16 	%rs26, %rs25, 8;
	mul.lo.s16 	%rs27, %rs26, 348;
	sub.s16 	%rs28, %rs3, %rs27;
	mul.hi.u16 	%rs4, %rs28, 1130;
	cvt.u32.u16 	%r48, %rs4;
	setp.gt.s32 	%p13, %r7, %r48;
	sub.s32 	%r49, 225, %r48;
	setp.ge.u32 	%p14, %r6, %r49;
	or.pred  	%p15, %p13, %p14;
	@%p15 bra 	$L__BB0_9;
	mul.hi.u16 	%rs30, %rs3, 18079;
	shr.u16 	%rs31, %rs30, 4;
	mul.lo.s16 	%rs32, %rs31, 58;
	sub.s16 	%rs33, %rs3, %rs32;
	cvt.u32.u16 	%r14, %rs33;
	setp.gt.s32 	%p16, %r9, %r14;
	sub.s32 	%r51, 225, %r14;
	setp.ge.u32 	%p17, %r8, %r51;
	or.pred  	%p18, %p16, %p17;
	@%p18 bra 	$L__BB0_9;
	mov.b16 	%rs36, -15360;
	mov.b32 	%r52, {%rs36, %rs4};
	prmt.b32 	%r53, %r54, %r55, 0x3340U;
	cvt.u32.u16 	%r56, %rs26;
	prmt.b32 	%r57, %r56, 65504, 0x3340U;
	prmt.b32 	%r58, %r57, %r53, 0x5410U;
	mov.b32 	%r59, 0;
	dp2a.lo.u32.u32 	%r60, %r52, %r58, %r59;
	add.s32 	%r61, %r11, %r14;
	add.s32 	%r62, %r61, %r60;
	mul.wide.s32 	%rd7, %r62, 4;
	add.s64 	%rd8, %rd1, %rd7;
	ld.global.nc.f32 	%f145, [%rd8];
$L__BB0_9:
	st.shared.f32 	[%r12+4], %f145;
$L__BB0_10:
	setp.gt.u32 	%p19, %r25, 51;
	add.s32 	%r63, %r4, 1042;
	setp.ge.s32 	%p20, %r2, %r63;
	or.pred  	%p21, %p20, %p19;
	mov.f32 	%f146, 0f00000000;
	@%p21 bra 	$L__BB0_15;
	cvt.u16.u32 	%rs37, %r5;
	add.s16 	%rs5, %rs37, 2;
	mul.hi.u16 	%rs38, %rs5, -17325;
	shr.u16 	%rs39, %rs38, 8;
	mul.lo.s16 	%rs40, %rs39, 348;
	sub.s16 	%rs41, %rs5, %rs40;
	mul.hi.u16 	%rs6, %rs41, 1130;
	cvt.u32.u16 	%r64, %rs6;
	setp.gt.s32 	%p22, %r7, %r64;
	sub.s32 	%r65, 225, %r64;
	setp.ge.u32 	%p23, %r6, %r65;
	or.pred  	%p24, %p22, %p23;
	@%p24 bra 	$L__BB0_14;
	mul.hi.u16 	%rs43, %rs5, 18079;
	shr.u16 	%rs44, %rs43, 4;
	mul.lo.s16 	%rs45, %rs44, 58;
	sub.s16 	%rs46, %rs5, %rs45;
	cvt.u32.u16 	%r15, %rs46;
	setp.gt.s32 	%p25, %r9, %r15;
	sub.s32 	%r67, 225, %r15;
	setp.ge.u32 	%p26, %r8, %r67;
	or.pred  	%p27, %p25, %p26;
	@%p27 bra 	$L__BB0_14;
	mov.b16 	%rs49, -15360;
	mov.b32 	%r68, {%rs49, %rs6};
	prmt.b32 	%r69, %r70, %r71, 0x3340U;
	cvt.u32.u16 	%r72, %rs39;
	prmt.b32 	%r73, %r72, 65504, 0x3340U;
	prmt.b32 	%r74, %r73, %r69, 0x5410U;
	mov.b32 	%r75, 0;
	dp2a.lo.u32.u32 	%r76, %r68, %r74, %r75;
	add.s32 	%r77, %r11, %r15;
	add.s32 	%r78, %r77, %r76;
	mul.wide.s32 	%rd9, %r78, 4;
	add.s64 	%rd10, %rd1, %rd9;
	ld.global.nc.f32 	%f146, [%rd10];
$L__BB0_14:
	st.shared.f32 	[%r12+8], %f146;
$L__BB0_15:
	setp.gt.u32 	%p28, %r25, 51;
	add.s32 	%r79, %r4, 1041;
	setp.ge.s32 	%p29, %r2, %r79;
	or.pred  	%p30, %p29, %p28;
	mov.f32 	%f147, 0f00000000;
	@%p30 bra 	$L__BB0_20;
	cvt.u16.u32 	%rs50, %r5;
	add.s16 	%rs7, %rs50, 3;
	mul.hi.u16 	%rs51, %rs7, -17325;
	shr.u16 	%rs52, %rs51, 8;
	mul.lo.s16 	%rs53, %rs52, 348;
	sub.s16 	%rs54, %rs7, %rs53;
	mul.hi.u16 	%rs8, %rs54, 1130;
	cvt.u32.u16 	%r80, %rs8;
	setp.gt.s32 	%p31, %r7, %r80;
	sub.s32 	%r81, 225, %r80;
	setp.ge.u32 	%p32, %r6, %r81;
	or.pred  	%p33, %p31, %p32;
	@%p33 bra 	$L__BB0_19;
	mul.hi.u16 	%rs56, %rs7, 18079;
	shr.u16 	%rs57, %rs56, 4;
	mul.lo.s16 	%rs58, %rs57, 58;
	sub.s16 	%rs59, %rs7, %rs58;
	cvt.u32.u16 	%r16, %rs59;
	setp.gt.s32 	%p34, %r9, %r16;
	sub.s32 	%r83, 225, %r16;
	setp.ge.u32 	%p35, %r8, %r83;
	or.pred  	%p36, %p34, %p35;
	@%p36 bra 	$L__BB0_19;
	mov.b16 	%rs62, -15360;
	mov.b32 	%r84, {%rs62, %rs8};
	prmt.b32 	%r85, %r86, %r87, 0x3340U;
	cvt.u32.u16 	%r88, %rs52;
	prmt.b32 	%r89, %r88, 65504, 0x3340U;
	prmt.b32 	%r90, %r89, %r85, 0x5410U;
	mov.b32 	%r91, 0;
	dp2a.lo.u32.u32 	%r92, %r84, %r90, %r91;
	add.s32 	%r93, %r11, %r16;
	add.s32 	%r94, %r93, %r92;
	mul.wide.s32 	%rd11, %r94, 4;
	add.s64 	%rd12, %rd1, %rd11;
	ld.global.nc.f32 	%f147, [%rd12];
$L__BB0_19:
	st.shared.f32 	[%r12+12], %f147;
$L__BB0_20:
	setp.gt.u32 	%p37, %r25, 51;
	add.s32 	%r95, %r4, 1040;
	setp.ge.s32 	%p38, %r2, %r95;
	or.pred  	%p39, %p38, %p37;
	mov.f32 	%f148, 0f00000000;
	@%p39 bra 	$L__BB0_25;
	cvt.u16.u32 	%rs63, %r5;
	add.s16 	%rs9, %rs63, 4;
	mul.hi.u16 	%rs64, %rs9, -17325;
	shr.u16 	%rs65, %rs64, 8;
	mul.lo.s16 	%rs66, %rs65, 348;
	sub.s16 	%rs67, %rs9, %rs66;
	mul.hi.u16 	%rs10, %rs67, 1130;
	cvt.u32.u16 	%r96, %rs10;
	setp.gt.s32 	%p40, %r7, %r96;
	sub.s32 	%r97, 225, %r96;
	setp.ge.u32 	%p41, %r6, %r97;
	or.pred  	%p42, %p40, %p41;
	@%p42 bra 	$L__BB0_24;
	mul.hi.u16 	%rs69, %rs9, 18079;
	shr.u16 	%rs70, %rs69, 4;
	mul.lo.s16 	%rs71, %rs70, 58;
	sub.s16 	%rs72, %rs9, %rs71;
	cvt.u32.u16 	%r17, %rs72;
	setp.gt.s32 	%p43, %r9, %r17;
	sub.s32 	%r99, 225, %r17;
	setp.ge.u32 	%p44, %r8, %r99;
	or.pred  	%p45, %p43, %p44;
	@%p45 bra 	$L__BB0_24;
	mov.b16 	%rs75, -15360;
	mov.b32 	%r100, {%rs75, %rs10};
	prmt.b32 	%r101, %r102, %r103, 0x3340U;
	cvt.u32.u16 	%r104, %rs65;
	prmt.b32 	%r105, %r104, 65504, 0x3340U;
	prmt.b32 	%r106, %r105, %r101, 0x5410U;
	mov.b32 	%r107, 0;
	dp2a.lo.u32.u32 	%r108, %r100, %r106, %r107;
	add.s32 	%r109, %r11, %r17;
	add.s32 	%r110, %r109, %r108;
	mul.wide.s32 	%rd13, %r110, 4;
	add.s64 	%rd14, %rd1, %rd13;
	ld.global.nc.f32 	%f148, [%rd14];
$L__BB0_24:
	st.shared.f32 	[%r12+16], %f148;
$L__BB0_25:
	shl.b32 	%r111, %r1, 1;
	cvt.u16.u32 	%rs11, %r25;
	mul.hi.u16 	%rs76, %rs11, 12137;
	sub.s16 	%rs77, %rs11, %rs76;
	shr.u16 	%rs78, %rs77, 1;
	add.s16 	%rs79, %rs78, %rs76;
	shr.u16 	%rs80, %rs79, 4;
	cvt.u32.u16 	%r112, %rs80;
	sub.s32 	%r113, 8, %r112;
	setp.ge.s32 	%p46, %r111, %r113;
	@%p46 bra 	$L__BB0_30;
	mul.lo.s32 	%r114, %r1, 6;
	mul.hi.u16 	%rs81, %rs11, -7281;
	shr.u16 	%rs82, %rs81, 3;
	cvt.u32.u16 	%r115, %rs82;
	sub.s32 	%r116, 24, %r115;
	setp.ge.s32 	%p47, %r114, %r116;
	@%p47 bra 	$L__BB0_30;
	mul.lo.s32 	%r117, %r1, 18;
	mul.hi.u16 	%rs83, %rs11, -21845;
	shr.u16 	%rs84, %rs83, 1;
	cvt.u32.u16 	%r118, %rs84;
	sub.s32 	%r119, 72, %r118;
	setp.ge.s32 	%p48, %r117, %r119;
	@%p48 bra 	$L__BB0_30;
	mul.lo.s32 	%r18, %r1, 54;
	sub.s32 	%r120, 216, %r25;
	setp.ge.s32 	%p49, %r18, %r120;
	setp.gt.u32 	%p50, %r25, 53;
	or.pred  	%p51, %p50, %p49;
	@%p51 bra 	$L__BB0_30;
	mov.u32 	%r121, %ctaid.z;
	add.s32 	%r122, %r18, %r25;
	mad.lo.s32 	%r123, %r121, 216, %r122;
	cvta.to.global.u64 	%rd15, %rd2;
	mul.wide.u32 	%rd16, %r123, 4;
	add.s64 	%rd17, %rd15, %rd16;
	ld.global.nc.f32 	%f37, [%rd17];
	shl.b32 	%r124, %r122, 2;
	mov.u32 	%r125, _ZZ24default_function_kernel0E13kernel_shared;
	add.s32 	%r126, %r125, %r124;
	st.shared.f32 	[%r126], %f37;
$L__BB0_30:
	bar.sync 	0;
	mov.u32 	%r128, _ZZ24default_function_kernel0E13kernel_shared;
	mad.lo.s32 	%r19, %r1, 216, %r128;
	shl.b32 	%r129, %r25, 2;
	add.s32 	%r131, %r129, %r31;
	add.s32 	%r138, %r131, 696;
	mov.f32 	%f149, 0f00000000;
	mov.b32 	%r139, 108;
	mov.f32 	%f150, %f149;
	mov.f32 	%f151, %f149;
	mov.f32 	%f152, %f149;
	mov.f32 	%f153, %f149;
	mov.f32 	%f154, %f149;
	mov.f32 	%f155, %f149;
	mov.f32 	%f156, %f149;
$L__BB0_31:
	ld.shared.f32 	%f39, [%r138+-696];
	ld.shared.f32 	%f40, [%r138+-464];
	ld.shared.f32 	%f41, [%r138+-232];
	ld.shared.f32 	%f42, [%r138];
	ld.shared.f32 	%f43, [%r138+232];
	ld.shared.f32 	%f44, [%r138+464];
	add.s32 	%r132, %r19, %r139;
	ld.shared.f32 	%f45, [%r132+-108];
	ld.shared.f32 	%f46, [%r132+-96];
	ld.shared.f32 	%f47, [%r132+-84];
	ld.shared.f32 	%f48, [%r132];
	ld.shared.f32 	%f49, [%r132+12];
	ld.shared.f32 	%f50, [%r132+24];
	fma.rn.f32 	%f51, %f39, %f45, %f149;
	fma.rn.f32 	%f52, %f40, %f45, %f151;
	fma.rn.f32 	%f53, %f41, %f45, %f153;
	fma.rn.f32 	%f54, %f42, %f45, %f155;
	fma.rn.f32 	%f55, %f39, %f48, %f150;
	fma.rn.f32 	%f56, %f40, %f48, %f152;
	fma.rn.f32 	%f57, %f41, %f48, %f154;
	fma.rn.f32 	%f58, %f42, %f48, %f156;
	fma.rn.f32 	%f59, %f40, %f46, %f51;
	fma.rn.f32 	%f60, %f41, %f46, %f52;
	fma.rn.f32 	%f61, %f42, %f46, %f53;
	fma.rn.f32 	%f62, %f43, %f46, %f54;
	fma.rn.f32 	%f63, %f40, %f49, %f55;
	fma.rn.f32 	%f64, %f41, %f49, %f56;
	fma.rn.f32 	%f65, %f42, %f49, %f57;
	fma.rn.f32 	%f66, %f43, %f49, %f58;
	fma.rn.f32 	%f67, %f41, %f47, %f59;
	fma.rn.f32 	%f68, %f42, %f47, %f60;
	fma.rn.f32 	%f69, %f43, %f47, %f61;
	fma.rn.f32 	%f70, %f44, %f47, %f62;
	fma.rn.f32 	%f71, %f41, %f50, %f63;
	fma.rn.f32 	%f72, %f42, %f50, %f64;
	fma.rn.f32 	%f73, %f43, %f50, %f65;
	fma.rn.f32 	%f74, %f44, %f50, %f66;
	ld.shared.f32 	%f75, [%r138+-692];
	ld.shared.f32 	%f76, [%r138+-460];
	ld.shared.f32 	%f77, [%r138+-228];
	ld.shared.f32 	%f78, [%r138+4];
	ld.shared.f32 	%f79, [%r138+236];
	ld.shared.f32 	%f80, [%r138+468];
	ld.shared.f32 	%f81, [%r132+-104];
	ld.shared.f32 	%f82, [%r132+-92];
	ld.shared.f32 	%f83, [%r132+-80];
	ld.shared.f32 	%f84, [%r132+4];
	ld.shared.f32 	%f85, [%r132+16];
	ld.shared.f32 	%f86, [%r132+28];
	fma.rn.f32 	%f87, %f75, %f81, %f67;
	fma.rn.f32 	%f88, %f76, %f81, %f68;
	fma.rn.f32 	%f89, %f77, %f81, %f69;
	fma.rn.f32 	%f90, %f78, %f81, %f70;
	fma.rn.f32 	%f91, %f75, %f84, %f71;
	fma.rn.f32 	%f92, %f76, %f84, %f72;
	fma.rn.f32 	%f93, %f77, %f84, %f73;
	fma.rn.f32 	%f94, %f78, %f84, %f74;
	fma.rn.f32 	%f95, %f76, %f82, %f87;
	fma.rn.f32 	%f96, %f77, %f82, %f88;
	fma.rn.f32 	%f97, %f78, %f82, %f89;
	fma.rn.f32 	%f98, %f79, %f82, %f90;
	fma.rn.f32 	%f99, %f76, %f85, %f91;
	fma.rn.f32 	%f100, %f77, %f85, %f92;
	fma.rn.f32 	%f101, %f78, %f85, %f93;
	fma.rn.f32 	%f102, %f79, %f85, %f94;
	fma.rn.f32 	%f103, %f77, %f83, %f95;
	fma.rn.f32 	%f104, %f78, %f83, %f96;
	fma.rn.f32 	%f105, %f79, %f83, %f97;
	fma.rn.f32 	%f106, %f80, %f83, %f98;
	fma.rn.f32 	%f107, %f77, %f86, %f99;
	fma.rn.f32 	%f108, %f78, %f86, %f100;
	fma.rn.f32 	%f109, %f79, %f86, %f101;
	fma.rn.f32 	%f110, %f80, %f86, %f102;
	ld.shared.f32 	%f111, [%r138+-688];
	ld.shared.f32 	%f112, [%r138+-456];
	ld.shared.f32 	%f113, [%r138+-224];
	ld.shared.f32 	%f114, [%r138+8];
	ld.shared.f32 	%f115, [%r138+240];
	ld.shared.f32 	%f116, [%r138+472];
	ld.shared.f32 	%f117, [%r132+-100];
	ld.shared.f32 	%f118, [%r132+-88];
	ld.shared.f32 	%f119, [%r132+-76];
	ld.shared.f32 	%f120, [%r132+8];
	ld.shared.f32 	%f121, [%r132+20];
	ld.shared.f32 	%f122, [%r132+32];
	fma.rn.f32 	%f123, %f111, %f117, %f103;
	fma.rn.f32 	%f124, %f112, %f117, %f104;
	fma.rn.f32 	%f125, %f113, %f117, %f105;
	fma.rn.f32 	%f126, %f114, %f117, %f106;
	fma.rn.f32 	%f127, %f111, %f120, %f107;
	fma.rn.f32 	%f128, %f112, %f120, %f108;
	fma.rn.f32 	%f129, %f113, %f120, %f109;
	fma.rn.f32 	%f130, %f114, %f120, %f110;
	fma.rn.f32 	%f131, %f112, %f118, %f123;
	fma.rn.f32 	%f132, %f113, %f118, %f124;
	fma.rn.f32 	%f133, %f114, %f118, %f125;
	fma.rn.f32 	%f134, %f115, %f118, %f126;
	fma.rn.f32 	%f135, %f112, %f121, %f127;
	fma.rn.f32 	%f136, %f113, %f121, %f128;
	fma.rn.f32 	%f137, %f114, %f121, %f129;
	fma.rn.f32 	%f138, %f115, %f121, %f130;
	fma.rn.f32 	%f149, %f113, %f119, %f131;
	fma.rn.f32 	%f151, %f114, %f119, %f132;
	fma.rn.f32 	%f153, %f115, %f119, %f133;
	fma.rn.f32 	%f155, %f116, %f119, %f134;
	fma.rn.f32 	%f150, %f113, %f122, %f135;
	fma.rn.f32 	%f152, %f114, %f122, %f136;
	fma.rn.f32 	%f154, %f115, %f122, %f137;
	fma.rn.f32 	%f156, %f116, %f122, %f138;
	add.s32 	%r139, %r139, 36;
	add.s32 	%r138, %r138, 1392;
	setp.ne.s32 	%p52, %r139, 216;
	@%p52 bra 	$L__BB0_31;
	mov.u32 	%r133, %ctaid.z;
	mad.lo.s32 	%r134, %r1, 100352, %r25;
	mad.lo.s32 	%r135, %r133, 401408, %r134;
	add.s32 	%r136, %r135, %r10;
	add.s32 	%r137, %r136, %r8;
	cvta.to.global.u64 	%rd18, %rd3;
	mul.wide.u32 	%rd19, %r137, 4;
	add.s64 	%rd20, %rd18, %rd19;
	st.global.f32 	[%rd20], %f149;
	st.global.f32 	[%rd20+896], %f151;
	st.global.f32 	[%rd20+1792], %f153;
	st.global.f32 	[%rd20+2688], %f155;
	st.global.f32 	[%rd20+200704], %f150;
	st.global.f32 	[%rd20+201600], %f152;
	st.global.f32 	[%rd20+202496], %f154;
	st.global.f32 	[%rd20+203392], %f156;
	ret;

}


// ===== COMPILED SASS (sm_100) =====

	.target	sm_100

	.elftype	@"ET_EXEC"


//--------------------- .note.nv.tkinfo           --------------------------
	.section	.note.nv.tkinfo,"",@"SHT_NOTE"
	.sectionflags	@"SHF_NOTE_NV_TKINFO"
	.tkinfo
        /*0018*/ 	.word	0x00000002
        /*0030*/ 	.string	""
        /*0030*/ 	.string	"ptxas"
        /*0030*/ 	.string	"Cuda compilation tools, release 13.0, V13.0.88"
        /*0030*/ 	.string	"Build cuda_13.0.r13.0/compiler.36424714_0"
        /*0030*/ 	.string	"-arch sm_100 -m 64 "



//--------------------- .note.nv.cuinfo           --------------------------
	.section	.note.nv.cuinfo,"",@"SHT_NOTE"
	.sectionflags	@"SHF_NOTE_NV_CUINFO"
        /*0018*/ 	.short	0x0002
        /*001a*/ 	.short	0x0064
        /*001c*/ 	.short	0x0082
	.zero		2


//--------------------- .nv.info                  --------------------------
	.section	.nv.info,"",@"SHT_CUDA_INFO"
	.align	4


	//----- nvinfo : EIATTR_REGCOUNT
	.align		4
        /*0000*/ 	.byte	0x04, 0x2f
        /*0002*/ 	.short	(.L_1 - .L_0)
	.align		4
.L_0:
        /*0004*/ 	.word	index@(default_function_kernel0)
        /*0008*/ 	.word	0x00000020


	//----- nvinfo : EIATTR_FRAME_SIZE
	.align		4
.L_1:
        /*000c*/ 	.byte	0x04, 0x11
        /*000e*/ 	.short	(.L_3 - .L_2)
	.align		4
.L_2:
        /*0010*/ 	.word	index@(default_function_kernel0)
        /*0014*/ 	.word	0x00000000


	//----- nvinfo : EIATTR_MIN_STACK_SIZE
	.align		4
.L_3:
        /*0018*/ 	.byte	0x04, 0x12
        /*001a*/ 	.short	(.L_5 - .L_4)
	.align		4
.L_4:
        /*001c*/ 	.word	index@(default_function_kernel0)
        /*0020*/ 	.word	0x00000000
.L_5:


//--------------------- .nv.compat                --------------------------
	.section	.nv.compat,"",@"SHT_CUDA_COMPAT_INFO"
	.align	4
        /*0000*/ 	.byte	0x02, 0x09, 0x00, 0x00, 0x02, 0x02, 0x01, 0x00, 0x02, 0x05, 0x05, 0x00, 0x03, 0x07, 0x01, 0x01
        /*0010*/ 	.byte	0x02, 0x03, 0x00, 0x00, 0x02, 0x06, 0x01, 0x00, 0x04, 0x0b, 0x08, 0x00, 0x09, 0x00, 0x00, 0x00
        /*0020*/ 	.byte	0x00, 0x00, 0x00, 0x00


//--------------------- .nv.info.default_function_kernel0 --------------------------
	.section	.nv.info.default_function_kernel0,"",@"SHT_CUDA_INFO"
	.sectionflags	@""
	.align	4


	//----- nvinfo : EIATTR_CUDA_API_VERSION
	.align		4
        /*0000*/ 	.byte	0x04, 0x37
        /*0002*/ 	.short	(.L_7 - .L_6)
.L_6:
        /*0004*/ 	.word	0x00000082


	//----- nvinfo : EIATTR_KPARAM_INFO
	.align		4
.L_7:
        /*0008*/ 	.byte	0x04, 0x17
        /*000a*/ 	.short	(.L_9 - .L_8)
.L_8:
        /*000c*/ 	.word	0x00000000
        /*0010*/ 	.short	0x0002
        /*0012*/ 	.short	0x0010
        /*0014*/ 	.byte	0x00, 0xf5, 0x21, 0x00


	//----- nvinfo : EIATTR_KPARAM_INFO
	.align		4
.L_9:
        /*0018*/ 	.byte	0x04, 0x17
        /*001a*/ 	.short	(.L_11 - .L_10)
.L_10:
        /*001c*/ 	.word	0x00000000
        /*0020*/ 	.short	0x0001
        /*0022*/ 	.short	0x0008
        /*0024*/ 	.byte	0x00, 0xf5, 0x21, 0x00


	//----- nvinfo : EIATTR_KPARAM_INFO
	.align		4
.L_11:
        /*0028*/ 	.byte	0x04, 0x17
        /*002a*/ 	.short	(.L_13 - .L_12)
.L_12:
        /*002c*/ 	.word	0x00000000
        /*0030*/ 	.short	0x0000
        /*0032*/ 	.short	0x0000
        /*0034*/ 	.byte	0x00, 0xf5, 0x21, 0x00


	//----- nvinfo : EIATTR_SPARSE_MMA_MASK
	.align		4
.L_13:
        /*0038*/ 	.byte	0x03, 0x50
        /*003a*/ 	.short	0x0000


	//----- nvinfo : EIATTR_MAXREG_COUNT
	.align		4
        /*003c*/ 	.byte	0x03, 0x1b
        /*003e*/ 	.short	0x00ff


	//----- nvinfo : EIATTR_NUM_BARRIERS
	.align		4
        /*0040*/ 	.byte	0x02, 0x4c
        /*0042*/ 	.byte	0x01
	.zero		1


	//----- nvinfo : EIATTR_MERCURY_ISA_VERSION
	.align		4
        /*0044*/ 	.byte	0x03, 0x5f
        /*0046*/ 	.short	0x0101


	//----- nvinfo : EIATTR_VRC_CTA_INIT_COUNT
	.align		4
        /*0048*/ 	.byte	0x02, 0x4a
	.zero		1
	.zero		1


	//----- nvinfo : EIATTR_EXIT_INSTR_OFFSETS
	.align		4
        /*004c*/ 	.byte	0x04, 0x1c
        /*004e*/ 	.short	(.L_15 - .L_14)


	//   ....[0]....
.L_14:
        /*0050*/ 	.word	0x00001c30


	//----- nvinfo : EIATTR_CRS_STACK_SIZE
	.align		4
.L_15:
        /*0054*/ 	.byte	0x04, 0x1e
        /*0056*/ 	.short	(.L_17 - .L_16)
.L_16:
        /*0058*/ 	.word	0x00000000


	//----- nvinfo : EIATTR_CBANK_PARAM_SIZE
	.align		4
.L_17:
        /*005c*/ 	.byte	0x03, 0x19
        /*005e*/ 	.short	0x0018


	//----- nvinfo : EIATTR_PARAM_CBANK
	.align		4
        /*0060*/ 	.byte	0x04, 0x0a
        /*0062*/ 	.short	(.L_19 - .L_18)
	.align		4
.L_18:
        /*0064*/ 	.word	index@(.nv.constant0.default_function_kernel0)
        /*0068*/ 	.short	0x0380
        /*006a*/ 	.short	0x0018


	//----- nvinfo : EIATTR_SW_WAR
	.align		4
.L_19:
        /*006c*/ 	.byte	0x04, 0x36
        /*006e*/ 	.short	(.L_21 - .L_20)
.L_20:
        /*0070*/ 	.word	0x00000008
.L_21:


//--------------------- .nv.callgraph             --------------------------
	.section	.nv.callgraph,"",@"SHT_CUDA_CALLGRAPH"
	.align	4
	.sectionentsize	8
	.align		4
        /*0000*/ 	.word	0x00000000
	.align		4
        /*0004*/ 	.word	0xffffffff
	.align		4
        /*0008*/ 	.word	0x00000000
	.align		4
        /*000c*/ 	.word	0xfffffffe
	.align		4
        /*0010*/ 	.word	0x00000000
	.align		4
        /*0014*/ 	.word	0xfffffffd
	.align		4
        /*0018*/ 	.word	0x00000000
	.align		4
        /*001c*/ 	.word	0xfffffffc


//--------------------- .text.default_function_kernel0 --------------------------
	.section	.text.default_function_kernel0,"ax",@progbits
	.align	128
        .global         default_function_kernel0
        .type           default_function_kernel0,@function
        .size           default_function_kernel0,(.L_x_24 - default_function_kernel0)
        .other          default_function_kernel0,@"STO_CUDA_ENTRY STV_DEFAULT"
default_function_kernel0:
.text.default_function_kernel0:
[----:B------:R-:W-:Y:S01]  /*0000*/  LDC R1, c[0x0][0x37c] ;  /* 0x0000df00ff017b82 */ /* 0x000fe20000000800 */
[----:B------:R-:W0:Y:S01]  /*0010*/  S2R R0, SR_TID.X ;  /* 0x0000000000007919 */ /* 0x000e220000002100 */
[----:B------:R-:W-:Y:S01]  /*0020*/  IMAD.MOV.U32 R5, RZ, RZ, -0x5 ;  /* 0xfffffffbff057424 */ /* 0x000fe200078e00ff */
[----:B------:R-:W-:Y:S01]  /*0030*/  MOV R9, 0x400 ;  /* 0x0000040000097802 */ /* 0x000fe20000000f00 */
[----:B------:R-:W1:Y:S01]  /*0040*/  LDCU.64 UR6, c[0x0][0x358] ;  /* 0x00006b00ff0677ac */ /* 0x000e620008000a00 */
[----:B------:R-:W2:Y:S01]  /*0050*/  S2R R3, SR_TID.Z ;  /* 0x0000000000037919 */ /* 0x000ea20000002300 */
[----:B------:R-:W-:Y:S01]  /*0060*/  BSSY.RECONVERGENT B0, `(.L_x_0) ;  /* 0x000003d000007945 */ /* 0x000fe20003800200 */
[----:B------:R-:W3:Y:S01]  /*0070*/  S2R R7, SR_CTAID.X ;  /* 0x0000000000077919 */ /* 0x000ee20000002500 */
[----:B------:R-:W4:Y:S01]  /*0080*/  S2R R2, SR_CTAID.Y ;  /* 0x0000000000027919 */ /* 0x000f220000002600 */
[----:B------:R-:W5:Y:S01]  /*0090*/  S2R R4, SR_CgaCtaId ;  /* 0x0000000000047919 */ /* 0x000f620000008800 */
[C---:B0-----:R-:W-:Y:S01]  /*00a0*/  IMAD R6, R0.reuse, R5, 0x414 ;  /* 0x0000041400067424 */ /* 0x041fe200078e0205 */
[----:B------:R-:W-:Y:S01]  /*00b0*/  ISETP.GT.U32.AND P0, PT, R0, 0x34, PT ;  /* 0x000000340000780c */ /* 0x000fe20003f04070 */
[----:B--2---:R-:W-:-:S02]  /*00c0*/  IMAD R5, R3, 0x105, RZ ;  /* 0x0000010503057824 */ /* 0x004fc400078e02ff */
[----:B---3--:R-:W-:-:S03]  /*00d0*/  IMAD R7, R7, 0x38, RZ ;  /* 0x0000003807077824 */ /* 0x008fc600078e02ff */
[----:B------:R-:W-:Y:S01]  /*00e0*/  ISETP.GE.OR P0, PT, R5, R6, P0 ;  /* 0x000000060500720c */ /* 0x000fe20000706670 */
[----:B------:R-:W-:Y:S02]  /*00f0*/  IMAD R8, R0, 0x5, R5 ;  /* 0x0000000500087824 */ /* 0x000fe400078e0205 */
[C---:B----4-:R-:W-:Y:S01]  /*0100*/  IMAD.SHL.U32 R6, R2.reuse, 0x4, RZ ;  /* 0x0000000402067824 */ /* 0x050fe200078e00ff */
[----:B------:R-:W-:Y:S01]  /*0110*/  IADD3 R12, PT, PT, -R7, 0x1, RZ ;  /* 0x00000001070c7810 */ /* 0x000fe20007ffe1ff */
[----:B------:R-:W-:Y:S01]  /*0120*/  IMAD R13, R2, 0x380, R7 ;  /* 0x00000380020d7824 */ /* 0x000fe200078e0207 */
[----:B-----5:R-:W-:Y:S02]  /*0130*/  LEA R11, R4, R9, 0x18 ;  /* 0x00000009040b7211 */ /* 0x020fe400078ec0ff */
[----:B------:R-:W-:Y:S02]  /*0140*/  IADD3 R10, PT, PT, -R6, 0x1, RZ ;  /* 0x00000001060a7810 */ /* 0x000fe40007ffe1ff */
[----:B------:R-:W-:Y:S01]  /*0150*/  IADD3 R13, PT, PT, R13, -0xe1, RZ ;  /* 0xffffff1f0d0d7810 */ /* 0x000fe20007ffe0ff */
[----:B------:R-:W-:-:S02]  /*0160*/  IMAD R16, R8, 0x4, R11 ;  /* 0x0000000408107824 */ /* 0x000fc400078e020b */
[----:B-1----:R-:W-:Y:S05]  /*0170*/  @P0 BRA `(.L_x_1) ;  /* 0x0000000000ac0947 */ /* 0x002fea0003800000 */
[----:B------:R-:W-:Y:S01]  /*0180*/  LOP3.LUT R18, R8, 0xffff, RZ, 0xc0, !PT ;  /* 0x0000ffff08127812 */ /* 0x000fe200078ec0ff */
[----:B------:R-:W-:Y:S04]  /*0190*/  BSSY.RECONVERGENT B1, `(.L_x_2) ;  /* 0x0000028000017945 */ /* 0x000fe80003800200 */
[----:B------:R-:W-:-:S05]  /*01a0*/  IMAD R17, R18, 0xbc53, RZ ;  /* 0x0000bc5312117824 */ /* 0x000fca00078e02ff */
[----:B------:R-:W-:-:S04]  /*01b0*/  SHF.R.U32.HI R17, RZ, 0x18, R17 ;  /* 0x00000018ff117819 */ /* 0x000fc80000011611 */
[----:B------:R-:W-:-:S05]  /*01c0*/  PRMT R14, R17, 0x9910, RZ ;  /* 0x00009910110e7816 */ /* 0x000fca00000000ff */
[----:B------:R-:W-:-:S04]  /*01d0*/  IMAD R14, R14, 0x15c, RZ ;  /* 0x0000015c0e0e7824 */ /* 0x000fc800078e02ff */
[----:B------:R-:W-:-:S05]  /*01e0*/  IMAD.MOV R14, RZ, RZ, -R14 ;  /* 0x000000ffff0e7224 */ /* 0x000fca00078e0a0e */
[----:B------:R-:W-:-:S04]  /*01f0*/  PRMT R15, R14, 0x7710, RZ ;  /* 0x000077100e0f7816 */ /* 0x000fc800000000ff */
[----:B------:R-:W-:-:S04]  /*0200*/  IADD3 R14, PT, PT, R8, R15, RZ ;  /* 0x0000000f080e7210 */ /* 0x000fc80007ffe0ff */
[----:B------:R-:W-:-:S05]  /*0210*/  LOP3.LUT R14, R14, 0xffff, RZ, 0xc0, !PT ;  /* 0x0000ffff0e0e7812 */ /* 0x000fca00078ec0ff */
[----:B------:R-:W-:-:S05]  /*0220*/  IMAD R14, R14, 0x46a, RZ ;  /* 0x0000046a0e0e7824 */ /* 0x000fca00078e02ff */
[----:B------:R-:W-:-:S04]  /*0230*/  SHF.R.U32.HI R19, RZ, 0x10, R14 ;  /* 0x00000010ff137819 */ /* 0x000fc8000001160e */
[----:B------:R-:W-:-:S04]  /*0240*/  IADD3 R15, PT, PT, -R19, 0xe1, RZ ;  /* 0x000000e1130f7810 */ /* 0x000fc80007ffe1ff */
[----:B------:R-:W-:Y:S01]  /*0250*/  ISETP.GE.U32.AND P0, PT, R6, R15, PT ;  /* 0x0000000f0600720c */ /* 0x000fe20003f06070 */
[----:B------:R-:W-:-:S03]  /*0260*/  IMAD.MOV.U32 R15, RZ, RZ, RZ ;  /* 0x000000ffff0f7224 */ /* 0x000fc600078e00ff */
[----:B------:R-:W-:-:S13]  /*0270*/  ISETP.GT.OR P0, PT, R10, R19, P0 ;  /* 0x000000130a00720c */ /* 0x000fda0000704670 */
[----:B------:R-:W-:Y:S05]  /*0280*/  @P0 BRA `(.L_x_3) ;  /* 0x0000000000600947 */ /* 0x000fea0003800000 */
[----:B------:R-:W-:-:S05]  /*0290*/  IMAD R14, R18, 0x469f, RZ ;  /* 0x0000469f120e7824 */ /* 0x000fca00078e02ff */
[----:B------:R-:W-:-:S04]  /*02a0*/  SHF.R.U32.HI R14, RZ, 0x14, R14 ;  /* 0x00000014ff0e7819 */ /* 0x000fc8000001160e */
[----:B------:R-:W-:-:S05]  /*02b0*/  PRMT R14, R14, 0x9910, RZ ;  /* 0x000099100e0e7816 */ /* 0x000fca00000000ff */
[----:B------:R-:W-:-:S04]  /*02c0*/  IMAD R14, R14, 0x3a, RZ ;  /* 0x0000003a0e0e7824 */ /* 0x000fc800078e02ff */
[----:B------:R-:W-:-:S05]  /*02d0*/  IMAD.MOV R14, RZ, RZ, -R14 ;  /* 0x000000ffff0e7224 */ /* 0x000fca00078e0a0e */
[----:B------:R-:W-:-:S04]  /*02e0*/  PRMT R21, R14, 0x7710, RZ ;  /* 0x000077100e157816 */ /* 0x000fc800000000ff */
[----:B------:R-:W-:-:S04]  /*02f0*/  IADD3 R14, PT, PT, R8, R21, RZ ;  /* 0x00000015080e7210 */ /* 0x000fc80007ffe0ff */
[----:B------:R-:W-:-:S04]  /*0300*/  LOP3.LUT R18, R14, 0xffff, RZ, 0xc0, !PT ;  /* 0x0000ffff0e127812 */ /* 0x000fc800078ec0ff */
[----:B------:R-:W-:-:S04]  /*0310*/  IADD3 R14, PT, PT, -R18, 0xe1, RZ ;  /* 0x000000e1120e7810 */ /* 0x000fc80007ffe1ff */
[----:B------:R-:W-:-:S04]  /*0320*/  ISETP.GE.U32.AND P0, PT, R7, R14, PT ;  /* 0x0000000e0700720c */ /* 0x000fc80003f06070 */
[----:B------:R-:W-:-:S13]  /*0330*/  ISETP.GT.OR P0, PT, R12, R18, P0 ;  /* 0x000000120c00720c */ /* 0x000fda0000704670 */
[----:B------:R-:W-:Y:S05]  /*0340*/  @P0 BRA `(.L_x_3) ;  /* 0x0000000000300947 */ /* 0x000fea0003800000 */
[----:B------:R-:W-:Y:S01]  /*0350*/  UMOV UR4, 0x3340 ;  /* 0x0000334000047882 */ /* 0x000fe20000000000 */
[----:B------:R-:W0:Y:S01]  /*0360*/  LDC.64 R14, c[0x0][0x380] ;  /* 0x0000e000ff0e7b82 */ /* 0x000e220000000a00 */
[----:B------:R-:W-:Y:S01]  /*0370*/  IMAD.U32 R22, RZ, RZ, UR4 ;  /* 0x00000004ff167e24 */ /* 0x000fe2000f8e00ff */
[----:B------:R-:W-:Y:S01]  /*0380*/  PRMT R20, R0, 0x3340, R0 ;  /* 0x0000334000147816 */ /* 0x000fe20000000000 */
[----:B------:R-:W-:-:S03]  /*0390*/  IMAD.MOV.U32 R21, RZ, RZ, 0xc400 ;  /* 0x0000c400ff157424 */ /* 0x000fc600078e00ff */
[----:B------:R-:W-:Y:S02]  /*03a0*/  PRMT R17, R17, R22, 0xffe0 ;  /* 0x0000ffe011117416 */ /* 0x000fe40000000016 */
[----:B------:R-:W-:Y:S02]  /*03b0*/  PRMT R19, R21, 0x5410, R19 ;  /* 0x0000541015137816 */ /* 0x000fe40000000013 */
[----:B------:R-:W-:-:S05]  /*03c0*/  PRMT R20, R17, 0x5410, R20 ;  /* 0x0000541011147816 */ /* 0x000fca0000000014 */
[----:B------:R-:W-:-:S05]  /*03d0*/  IDP.2A.LO.U16.U8 R19, R19, R20, RZ ;  /* 0x0000001413137226 */ /* 0x000fca00000010ff */
[----:B------:R-:W-:-:S05]  /*03e0*/  IADD3 R19, PT, PT, R19, R13, R18 ;  /* 0x0000000d13137210 */ /* 0x000fca0007ffe012 */
[----:B0-----:R-:W-:-:S06]  /*03f0*/  IMAD.WIDE R14, R19, 0x4, R14 ;  /* 0x00000004130e7825 */ /* 0x001fcc00078e020e */
[----:B------:R0:W5:Y:S02]  /*0400*/  LDG.E.CONSTANT R15, desc[UR6][R14.64] ;  /* 0x000000060e0f7981 */ /* 0x000164000c1e9900 */
.L_x_3:
[----:B------:R-:W-:Y:S05]  /*0410*/  BSYNC.RECONVERGENT B1 ;  /* 0x0000000000017941 */ /* 0x000fea0003800200 */
.L_x_2:
[----:B-----5:R1:W-:Y:S02]  /*0420*/  STS [R16], R15 ;  /* 0x0000000f10007388 */ /* 0x0203e40000000800 */
.L_x_1:
[----:B------:R-:W-:Y:S05]  /*0430*/  BSYNC.RECONVERGENT B0 ;  /* 0x0000000000007941 */ /* 0x000fea0003800200 */
.L_x_0:
[----:B------:R-:W-:Y:S01]  /*0440*/  MOV R17, 0xfffffffb ;  /* 0xfffffffb00117802 */ /* 0x000fe20000000f00 */
[----:B------:R-:W-:Y:S01]  /*0450*/  BSSY.RECONVERGENT B0, `(.L_x_4) ;  /* 0x0000031000007945 */ /* 0x000fe20003800200 */
[----:B------:R-:W-:-:S03]  /*0460*/  ISETP.GT.U32.AND P0, PT, R0, 0x33, PT ;  /* 0x000000330000780c */ /* 0x000fc60003f04070 */
[----:B0-----:R-:W-:-:S05]  /*0470*/  IMAD R14, R0, R17, 0x413 ;  /* 0x00000413000e7424 */ /* 0x001fca00078e0211 */
[----:B------:R-:W-:-:S13]  /*0480*/  ISETP.GE.OR P1, PT, R5, R14, P0 ;  /* 0x0000000e0500720c */ /* 0x000fda0000726670 */
[----:B------:R-:W-:Y:S05]  /*0490*/  @P1 BRA `(.L_x_5) ;  /* 0x0000000000b01947 */ /* 0x000fea0003800000 */
[----:B------:R-:W-:Y:S01]  /*04a0*/  VIADD R14, R8, 0x1 ;  /* 0x00000001080e7836 */ /* 0x000fe20000000000 */
[----:B------:R-:W-:Y:S04]  /*04b0*/  BSSY.RECONVERGENT B1, `(.L_x_6) ;  /* 0x0000029000017945 */ /* 0x000fe80003800200 */
[----:B-1----:R-:W-:-:S05]  /*04c0*/  LOP3.LUT R15, R14, 0xffff, RZ, 0xc0, !PT ;  /* 0x0000ffff0e0f7812 */ /* 0x002fca00078ec0ff */
        /* <DEDUP_REMOVED lines=37> */
[----:B0-----:R-:W-:-:S05]  /*0720*/  IMAD.WIDE R14, R19, 0x4, R14 ;  /* 0x00000004130e7825 */ /* 0x001fca00078e020e */
[----:B------:R0:W5:Y:S02]  /*0730*/  LDG.E.CONSTANT R21, desc[UR6][R14.64] ;  /* 0x000000060e157981 */ /* 0x000164000c1e9900 */
.L_x_7:
[----:B------:R-:W-:Y:S05]  /*0740*/  BSYNC.RECONVERGENT B1 ;  /* 0x0000000000017941 */ /* 0x000fea0003800200 */
.L_x_6:
[----:B-----5:R2:W-:Y:S02]  /*0750*/  STS [R16+0x4], R21 ;  /* 0x0000041510007388 */ /* 0x0205e40000000800 */
.L_x_5:
[----:B------:R-:W-:Y:S05]  /*0760*/  BSYNC.RECONVERGENT B0 ;  /* 0x0000000000007941 */ /* 0x000fea0003800200 */
.L_x_4:
[----:B0-----:R-:W-:Y:S01]  /*0770*/  IMAD R14, R0, R17, 0x412 ;  /* 0x00000412000e7424 */ /* 0x001fe200078e0211 */
[----:B------:R-:W-:Y:S04]  /*0780*/  BSSY.RECONVERGENT B0, `(.L_x_8) ;  /* 0x000002f000007945 */ /* 0x000fe80003800200 */
[----:B------:R-:W-:-:S13]  /*0790*/  ISETP.GE.OR P1, PT, R5, R14, P0 ;  /* 0x0000000e0500720c */ /* 0x000fda0000726670 */
[----:B------:R-:W-:Y:S05]  /*07a0*/  @P1 BRA `(.L_x_9) ;  /* 0x0000000000b01947 */ /* 0x000fea0003800000 */
[----:B------:R-:W-:Y:S01]  /*07b0*/  IADD3 R14, PT, PT, R8, 0x2, RZ ;  /* 0x00000002080e7810 */ /* 0x000fe20007ffe0ff */
[----:B------:R-:W-:Y:S03]  /*07c0*/  BSSY.RECONVERGENT B1, `(.L_x_10) ;  /* 0x0000029000017945 */ /* 0x000fe60003800200 */
        /* <DEDUP_REMOVED lines=11> */
[----:B--2---:R-:W-:-:S04]  /*0880*/  IADD3 R21, PT, PT, -R19, 0xe1, RZ ;  /* 0x000000e113157810 */ /* 0x004fc80007ffe1ff */
[----:B------:R-:W-:Y:S01]  /*0890*/  ISETP.GE.U32.AND P1, PT, R6, R21, PT ;  /* 0x000000150600720c */ /* 0x000fe20003f26070 */
[----:B------:R-:W-:-:S03]  /*08a0*/  IMAD.MOV.U32 R21, RZ, RZ, RZ ;  /* 0x000000ffff157224 */ /* 0x000fc600078e00ff */
[----:B------:R-:W-:-:S13]  /*08b0*/  ISETP.GT.OR P1, PT, R10, R19, P1 ;  /* 0x000000130a00720c */ /* 0x000fda0000f24670 */
[----:B------:R-:W-:Y:S05]  /*08c0*/  @P1 BRA `(.L_x_11) ;  /* 0x0000000000601947 */ /* 0x000fea0003800000 */
[----:B------:R-:W-:-:S05]  /*08d0*/  IMAD R15, R15, 0x469f, RZ ;  /* 0x0000469f0f0f7824 */ /* 0x000fca00078e02ff */
[----:B------:R-:W-:-:S04]  /*08e0*/  SHF.R.U32.HI R15, RZ, 0x14, R15 ;  /* 0x00000014ff0f7819 */ /* 0x000fc8000001160f */
[----:B------:R-:W-:-:S05]  /*08f0*/  PRMT R15, R15, 0x9910, RZ ;  /* 0x000099100f0f7816 */ /* 0x000fca00000000ff */
[----:B------:R-:W-:-:S05]  /*0900*/  IMAD R15, R15, 0x3a, RZ ;  /* 0x0000003a0f0f7824 */ /* 0x000fca00078e02ff */
[----:B------:R-:W-:-:S04]  /*0910*/  IADD3 R15, PT, PT, RZ, -R15, RZ ;  /* 0x8000000fff0f7210 */ /* 0x000fc80007ffe0ff */
[----:B------:R-:W-:-:S05]  /*0920*/  PRMT R15, R15, 0x7710, RZ ;  /* 0x000077100f0f7816 */ /* 0x000fca00000000ff */
[----:B------:R-:W-:-:S05]  /*0930*/  IMAD.IADD R20, R14, 0x1, R15 ;  /* 0x000000010e147824 */ /* 0x000fca00078e020f */
[----:B------:R-:W-:-:S04]  /*0940*/  LOP3.LUT R20, R20, 0xffff, RZ, 0xc0, !PT ;  /* 0x0000ffff14147812 */ /* 0x000fc800078ec0ff */
[----:B------:R-:W-:-:S04]  /*0950*/  IADD3 R14, PT, PT, -R20, 0xe1, RZ ;  /* 0x000000e1140e7810 */ /* 0x000fc80007ffe1ff */
[----:B------:R-:W-:-:S04]  /*0960*/  ISETP.GE.U32.AND P1, PT, R7, R14, PT ;  /* 0x0000000e0700720c */ /* 0x000fc80003f26070 */
[----:B------:R-:W-:-:S13]  /*0970*/  ISETP.GT.OR P1, PT, R12, R20, P1 ;  /* 0x000000140c00720c */ /* 0x000fda0000f24670 */
[----:B------:R-:W-:Y:S05]  /*0980*/  @P1 BRA `(.L_x_11) ;  /* 0x0000000000301947 */ /* 0x000fea0003800000 */
[----:B------:R-:W-:Y:S01]  /*0990*/  UMOV UR4, 0x3340 ;  /* 0x0000334000047882 */ /* 0x000fe20000000000 */
[----:B------:R-:W0:Y:S01]  /*09a0*/  LDC.64 R14, c[0x0][0x380] ;  /* 0x0000e000ff0e7b82 */ /* 0x000e220000000a00 */
[----:B------:R-:W-:Y:S01]  /*09b0*/  MOV R23, UR4 ;  /* 0x0000000400177c02 */ /* 0x000fe20008000f00 */
[----:B------:R-:W-:Y:S01]  /*09c0*/  IMAD.MOV.U32 R22, RZ, RZ, 0xc400 ;  /* 0x0000c400ff167424 */ /* 0x000fe200078e00ff */
[----:B------:R-:W-:Y:S02]  /*09d0*/  PRMT R21, R0, 0x3340, R0 ;  /* 0x0000334000157816 */ /* 0x000fe40000000000 */
[----:B------:R-:W-:Y:S02]  /*09e0*/  PRMT R18, R18, R23, 0xffe0 ;  /* 0x0000ffe012127416 */ /* 0x000fe40000000017 */
[----:B------:R-:W-:Y:S02]  /*09f0*/  PRMT R19, R22, 0x5410, R19 ;  /* 0x0000541016137816 */ /* 0x000fe40000000013 */
[----:B------:R-:W-:-:S05]  /*0a00*/  PRMT R18, R18, 0x5410, R21 ;  /* 0x0000541012127816 */ /* 0x000fca0000000015 */
[----:B------:R-:W-:-:S05]  /*0a10*/  IDP.2A.LO.U16.U8 R18, R19, R18, RZ ;  /* 0x0000001213127226 */ /* 0x000fca00000010ff */
[----:B------:R-:W-:-:S05]  /*0a20*/  IADD3 R19, PT, PT, R18, R13, R20 ;  /* 0x0000000d12137210 */ /* 0x000fca0007ffe014 */
[----:B0-----:R-:W-:-:S05]  /*0a30*/  IMAD.WIDE R14, R19, 0x4, R14 ;  /* 0x00000004130e7825 */ /* 0x001fca00078e020e */
[----:B------:R0:W5:Y:S02]  /*0a40*/  LDG.E.CONSTANT R21, desc[UR6][R14.64] ;  /* 0x000000060e157981 */ /* 0x000164000c1e9900 */
.L_x_11:
[----:B------:R-:W-:Y:S05]  /*0a50*/  BSYNC.RECONVERGENT B1 ;  /* 0x0000000000017941 */ /* 0x000fea0003800200 */
.L_x_10:
[----:B-----5:R3:W-:Y:S02]  /*0a60*/  STS [R16+0x8], R21 ;  /* 0x0000081510007388 */ /* 0x0207e40000000800 */
.L_x_9:
[----:B------:R-:W-:Y:S05]  /*0a70*/  BSYNC.RECONVERGENT B0 ;  /* 0x0000000000007941 */ /* 0x000fea0003800200 */
.L_x_8:
        /* <DEDUP_REMOVED lines=17> */
[----:B--23--:R-:W-:-:S04]  /*0b90*/  IADD3 R21, PT, PT, -R19, 0xe1, RZ ;  /* 0x000000e113157810 */ /* 0x00cfc80007ffe1ff */
        /* <DEDUP_REMOVED lines=28> */
.L_x_15:
[----:B------:R-:W-:Y:S05]  /*0d60*/  BSYNC.RECONVERGENT B1 ;  /* 0x0000000000017941 */ /* 0x000fea0003800200 */
.L_x_14:
[----:B-----5:R4:W-:Y:S02]  /*0d70*/  STS [R16+0xc], R21 ;  /* 0x00000c1510007388 */ /* 0x0209e40000000800 */
.L_x_13:
[----:B------:R-:W-:Y:S05]  /*0d80*/  BSYNC.RECONVERGENT B0 ;  /* 0x0000000000007941 */ /* 0x000fea0003800200 */
.L_x_12:
[----:B0-----:R-:W-:Y:S01]  /*0d90*/  IMAD R14, R0, R17, 0x410 ;  /* 0x00000410000e7424 */ /* 0x001fe200078e0211 */
[----:B------:R-:W-:Y:S04]  /*0da0*/  BSSY.RECONVERGENT B0, `(.L_x_16) ;  /* 0x000002f000007945 */ /* 0x000fe80003800200 */
[----:B------:R-:W-:-:S13]  /*0db0*/  ISETP.GE.OR P0, PT, R5, R14, P0 ;  /* 0x0000000e0500720c */ /* 0x000fda0000706670 */
[----:B------:R-:W-:Y:S05]  /*0dc0*/  @P0 BRA `(.L_x_17) ;  /* 0x0000000000b00947 */ /* 0x000fea0003800000 */
[----:B------:R-:W-:Y:S01]  /*0dd0*/  IADD3 R8, PT, PT, R8, 0x4, RZ ;  /* 0x0000000408087810 */ /* 0x000fe20007ffe0ff */
[----:B------:R-:W-:Y:S03]  /*0de0*/  BSSY.RECONVERGENT B1, `(.L_x_18) ;  /* 0x0000029000017945 */ /* 0x000fe60003800200 */
[----:B------:R-:W-:-:S05]  /*0df0*/  LOP3.LUT R18, R8, 0xffff, RZ, 0xc0, !PT ;  /* 0x0000ffff08127812 */ /* 0x000fca00078ec0ff */
[----:B------:R-:W-:-:S05]  /*0e00*/  IMAD R5, R18, 0xbc53, RZ ;  /* 0x0000bc5312057824 */ /* 0x000fca00078e02ff */
[----:B------:R-:W-:-:S04]  /*0e10*/  SHF.R.U32.HI R5, RZ, 0x18, R5 ;  /* 0x00000018ff057819 */ /* 0x000fc80000011605 */
[----:B------:R-:W-:-:S05]  /*0e20*/  PRMT R14, R5, 0x9910, RZ ;  /* 0x00009910050e7816 */ /* 0x000fca00000000ff */
[----:B------:R-:W-:-:S04]  /*0e30*/  IMAD R14, R14, 0x15c, RZ ;  /* 0x0000015c0e0e7824 */ /* 0x000fc800078e02ff */
[----:B------:R-:W-:-:S05]  /*0e40*/  IMAD.MOV R14, RZ, RZ, -R14 ;  /* 0x000000ffff0e7224 */ /* 0x000fca00078e0a0e */
[----:B-1----:R-:W-:-:S04]  /*0e50*/  PRMT R15, R14, 0x7710, RZ ;  /* 0x000077100e0f7816 */ /* 0x002fc800000000ff */
        /* <DEDUP_REMOVED lines=31> */
[----:B0-----:R-:W-:-:S06]  /*1050*/  IMAD.WIDE R14, R13, 0x4, R14 ;  /* 0x000000040d0e7825 */ /* 0x001fcc00078e020e */
[----:B------:R0:W5:Y:S02]  /*1060*/  LDG.E.CONSTANT R15, desc[UR6][R14.64] ;  /* 0x000000060e0f7981 */ /* 0x000164000c1e9900 */
.L_x_19:
[----:B------:R-:W-:Y:S05]  /*1070*/  BSYNC.RECONVERGENT B1 ;  /* 0x0000000000017941 */ /* 0x000fea0003800200 */
.L_x_18:
[----:B-----5:R1:W-:Y:S02]  /*1080*/  STS [R16+0x10], R15 ;  /* 0x0000100f10007388 */ /* 0x0203e40000000800 */
.L_x_17:
[----:B------:R-:W-:Y:S05]  /*1090*/  BSYNC.RECONVERGENT B0 ;  /* 0x0000000000007941 */ /* 0x000fea0003800200 */
.L_x_16:
[----:B------:R-:W-:Y:S01]  /*10a0*/  LOP3.LUT R8, R0, 0xffff, RZ, 0xc0, !PT ;  /* 0x0000ffff00087812 */ /* 0x000fe200078ec0ff */
[----:B------:R-:W-:Y:S04]  /*10b0*/  BSSY.RECONVERGENT B0, `(.L_x_20) ;  /* 0x000002a000007945 */ /* 0x000fe80003800200 */
[----:B------:R-:W-:-:S05]  /*10c0*/  IMAD R5, R8, 0x2f69, RZ ;  /* 0x00002f6908057824 */ /* 0x000fca00078e02ff */
[----:B------:R-:W-:-:S04]  /*10d0*/  SHF.R.U32.HI R5, RZ, 0x10, R5 ;  /* 0x00000010ff057819 */ /* 0x000fc80000011605 */
[----:B------:R-:W-:-:S04]  /*10e0*/  IADD3 R13, PT, PT, RZ, -R5, RZ ;  /* 0x80000005ff0d7210 */ /* 0x000fc80007ffe0ff */
[----:B------:R-:W-:-:S05]  /*10f0*/  PRMT R13, R13, 0x7710, RZ ;  /* 0x000077100d0d7816 */ /* 0x000fca00000000ff */
[----:B------:R-:W-:-:S05]  /*1100*/  IMAD.IADD R6, R13, 0x1, R0 ;  /* 0x000000010d067824 */ /* 0x000fca00078e0200 */
[----:B------:R-:W-:-:S04]  /*1110*/  LOP3.LUT R6, R6, 0xffff, RZ, 0xc0, !PT ;  /* 0x0000ffff06067812 */ /* 0x000fc800078ec0ff */
[----:B------:R-:W-:-:S04]  /*1120*/  LEA.HI R5, R6, R5, RZ, 0x1f ;  /* 0x0000000506057211 */ /* 0x000fc800078ff8ff */
[----:B------:R-:W-:-:S04]  /*1130*/  LOP3.LUT R5, R5, 0xffff, RZ, 0xc0, !PT ;  /* 0x0000ffff05057812 */ /* 0x000fc800078ec0ff */
[----:B------:R-:W-:-:S04]  /*1140*/  SHF.R.U32.HI R5, RZ, 0x4, R5 ;  /* 0x00000004ff057819 */ /* 0x000fc80000011605 */
[----:B------:R-:W-:Y:S02]  /*1150*/  LOP3.LUT R6, R5, 0xffff, RZ, 0xc0, !PT ;  /* 0x0000ffff05067812 */ /* 0x000fe400078ec0ff */
[----:B------:R-:W-:Y:S02]  /*1160*/  SHF.L.U32 R5, R3, 0x1, RZ ;  /* 0x0000000103057819 */ /* 0x000fe400000006ff */
[----:B------:R-:W-:-:S04]  /*1170*/  IADD3 R6, PT, PT, -R6, 0x8, RZ ;  /* 0x0000000806067810 */ /* 0x000fc80007ffe1ff */
[----:B------:R-:W-:-:S13]  /*1180*/  ISETP.GE.AND P0, PT, R5, R6, PT ;  /* 0x000000060500720c */ /* 0x000fda0003f06270 */
[----:B------:R-:W-:Y:S05]  /*1190*/  @P0 BRA `(.L_x_21) ;  /* 0x00000000006c0947 */ /* 0x000fea0003800000 */
[----:B------:R-:W-:Y:S02]  /*11a0*/  IMAD R6, R8, 0xe38f, RZ ;  /* 0x0000e38f08067824 */ /* 0x000fe400078e02ff */
[----:B------:R-:W-:-:S03]  /*11b0*/  IMAD R5, R3, 0x6, RZ ;  /* 0x0000000603057824 */ /* 0x000fc600078e02ff */
[----:B------:R-:W-:-:S04]  /*11c0*/  SHF.R.U32.HI R6, RZ, 0x13, R6 ;  /* 0x00000013ff067819 */ /* 0x000fc80000011606 */
        /* <DEDUP_REMOVED lines=9> */
[----:B------:R-:W-:Y:S01]  /*1260*/  IMAD R5, R3, 0x36, RZ ;  /* 0x0000003603057824 */ /* 0x000fe200078e02ff */
[----:B------:R-:W-:-:S04]  /*1270*/  IADD3 R6, PT, PT, -R0, 0xd8, RZ ;  /* 0x000000d800067810 */ /* 0x000fc80007ffe1ff */
[----:B------:R-:W-:-:S04]  /*1280*/  ISETP.GE.AND P0, PT, R5, R6, PT ;  /* 0x000000060500720c */ /* 0x000fc80003f06270 */
[----:B------:R-:W-:-:S13]  /*1290*/  ISETP.GT.U32.OR P0, PT, R0, 0x35, P0 ;  /* 0x000000350000780c */ /* 0x000fda0000704470 */
[----:B------:R-:W-:Y:S05]  /*12a0*/  @P0 BRA `(.L_x_21) ;  /* 0x0000000000280947 */ /* 0x000fea0003800000 */
[----:B------:R-:W1:Y:S01]  /*12b0*/  S2R R6, SR_CTAID.Z ;  /* 0x0000000000067919 */ /* 0x000e620000002700 */
[----:B------:R-:W5:Y:S01]  /*12c0*/  LDC.64 R12, c[0x0][0x388] ;  /* 0x0000e200ff0c7b82 */ /* 0x000f620000000a00 */
[----:B------:R-:W-:-:S04]  /*12d0*/  IMAD.IADD R5, R5, 0x1, R0 ;  /* 0x0000000105057824 */ /* 0x000fc800078e0200 */
[----:B-1----:R-:W-:-:S04]  /*12e0*/  IMAD R15, R6, 0xd8, R5 ;  /* 0x000000d8060f7824 */ /* 0x002fc800078e0205 */
[----:B-----5:R-:W-:-:S06]  /*12f0*/  IMAD.WIDE.U32 R12, R15, 0x4, R12 ;  /* 0x000000040f0c7825 */ /* 0x020fcc00078e000c */
[----:B------:R-:W5:Y:S01]  /*1300*/  LDG.E.CONSTANT R12, desc[UR6][R12.64] ;  /* 0x000000060c0c7981 */ /* 0x000f62000c1e9900 */
[----:B------:R-:W-:-:S04]  /*1310*/  IADD3 R15, PT, PT, R9, 0x1050, RZ ;  /* 0x00001050090f7810 */ /* 0x000fc80007ffe0ff */
[----:B------:R-:W-:-:S05]  /*1320*/  LEA R6, R4, R15, 0x18 ;  /* 0x0000000f04067211 */ /* 0x000fca00078ec0ff */
[----:B------:R-:W-:-:S05]  /*1330*/  IMAD R5, R5, 0x4, R6 ;  /* 0x0000000405057824 */ /* 0x000fca00078e0206 */
[----:B-----5:R1:W-:Y:S02]  /*1340*/  STS [R5], R12 ;  /* 0x0000000c05007388 */ /* 0x0203e40000000800 */
.L_x_21:
[----:B------:R-:W-:Y:S05]  /*1350*/  BSYNC.RECONVERGENT B0 ;  /* 0x0000000000007941 */ /* 0x000fea0003800200 */
.L_x_20:
[----:B------:R-:W-:Y:S01]  /*1360*/  BAR.SYNC.DEFER_BLOCKING 0x0 ;  /* 0x0000000000007b1d */ /* 0x000fe20000010000 */
[----:B------:R-:W-:Y:S01]  /*1370*/  IADD3 R9, PT, PT, R9, 0x1050, RZ ;  /* 0x0000105009097810 */ /* 0x000fe20007ffe0ff */
[----:B-1----:R-:W-:Y:S02]  /*1380*/  IMAD R5, R0, 0x4, R11 ;  /* 0x0000000400057824 */ /* 0x002fe400078e020b */
[----:B------:R-:W-:Y:S01]  /*1390*/  HFMA2 R22, -RZ, RZ, 0, 0 ;  /* 0x00000000ff167431 */ /* 0x000fe200000001ff */
[----:B------:R-:W-:Y:S02]  /*13a0*/  CS2R R10, SRZ ;  /* 0x00000000000a7805 */ /* 0x000fe4000001ff00 */
[----:B------:R-:W-:Y:S01]  /*13b0*/  LEA R6, R4, R9, 0x18 ;  /* 0x0000000904067211 */ /* 0x000fe200078ec0ff */
[----:B------:R-:W-:Y:S01]  /*13c0*/  HFMA2 R26, -RZ, RZ, 0, 0 ;  /* 0x00000000ff1a7431 */ /* 0x000fe200000001ff */
[----:B------:R-:W-:Y:S01]  /*13d0*/  IADD3 R4, PT, PT, R5, 0x2b8, RZ ;  /* 0x000002b805047810 */ /* 0x000fe20007ffe0ff */
[----:B--234-:R-:W-:Y:S01]  /*13e0*/  IMAD.MOV.U32 R21, RZ, RZ, RZ ;  /* 0x000000ffff157224 */ /* 0x01cfe200078e00ff */
[----:B0-----:R-:W-:Y:S01]  /*13f0*/  MOV R14, RZ ;  /* 0x000000ff000e7202 */ /* 0x001fe20000000f00 */
[----:B------:R-:W-:Y:S01]  /*1400*/  IMAD.MOV.U32 R16, RZ, RZ, RZ ;  /* 0x000000ffff107224 */ /* 0x000fe200078e00ff */
[----:B------:R-:W-:Y:S01]  /*1410*/  UMOV UR4, 0x6c ;  /* 0x0000006c00047882 */ /* 0x000fe20000000000 */
[----:B------:R-:W-:-:S02]  /*1420*/  IMAD.MOV.U32 R24, RZ, RZ, RZ ;  /* 0x000000ffff187224 */ /* 0x000fc400078e00ff */
[----:B------:R-:W-:-:S07]  /*1430*/  IMAD R5, R3, 0xd8, R6 ;  /* 0x000000d803057824 */ /* 0x000fce00078e0206 */
.L_x_22:
[----:B------:R-:W-:Y:S04]  /*1440*/  LDS R23, [R4+-0x2b8] ;  /* 0xfffd480004177984 */ /* 0x000fe80000000800 */
[----:B------:R-:W0:Y:S04]  /*1450*/  LDS R25, [R5+UR4+-0x6c] ;  /* 0xffff940405197984 */ /* 0x000e280008000800 */
[----:B------:R-:W1:Y:S04]  /*1460*/  LDS R13, [R5+UR4] ;  /* 0x00000004050d7984 */ /* 0x000e680008000800 */
[----:B------:R-:W2:Y:S04]  /*1470*/  LDS R18, [R4+-0x1d0] ;  /* 0xfffe300004127984 */ /* 0x000ea80000000800 */
[----:B------:R-:W3:Y:S04]  /*1480*/  LDS R15, [R4+-0xe8] ;  /* 0xffff1800040f7984 */ /* 0x000ee80000000800 */
[----:B------:R-:W4:Y:S04]  /*1490*/  LDS R12, [R5+UR4+0xc] ;  /* 0x00000c04050c7984 */ /* 0x000f280008000800 */
[----:B------:R-:W5:Y:S04]  /*14a0*/  LDS R19, [R4] ;  /* 0x0000000004137984 */ /* 0x000f680000000800 */
[----:B------:R-:W5:Y:S04]  /*14b0*/  LDS R20, [R5+UR4+-0x60] ;  /* 0xffffa00405147984 */ /* 0x000f680008000800 */
[----:B------:R-:W5:Y:S04]  /*14c0*/  LDS R8, [R5+UR4+0x18] ;  /* 0x0000180405087984 */ /* 0x000f680008000800 */
[----:B------:R-:W5:Y:S04]  /*14d0*/  LDS R6, [R5+UR4+-0x54] ;  /* 0xffffac0405067984 */ /* 0x000f680008000800 */
[----:B------:R-:W5:Y:S04]  /*14e0*/  LDS R29, [R4+0xe8] ;  /* 0x0000e800041d7984 */ /* 0x000f680000000800 */
[----:B------:R-:W5:Y:S01]  /*14f0*/  LDS R9, [R4+0x1d0] ;  /* 0x0001d00004097984 */ /* 0x000f620000000800 */
[C---:B0-----:R-:W-:Y:S01]  /*1500*/  FFMA R17, R23.reuse, R25, R10 ;  /* 0x0000001917117223 */ /* 0x041fe2000000000a */
[----:B-1----:R-:W-:-:S02]  /*1510*/  FFMA R23, R23, R13, R22 ;  /* 0x0000000d17177223 */ /* 0x002fc40000000016 */
[----:B------:R-:W-:Y:S01]  /*1520*/  LDS R27, [R5+UR4+-0x5c] ;  /* 0xffffa404051b7984 */ /* 0x000fe20008000800 */
[C---:B--2---:R-:W-:Y:S01]  /*1530*/  FFMA R11, R18.reuse, R25, R11 ;  /* 0x00000019120b7223 */ /* 0x044fe2000000000b */
[CC--:B------:R-:W-:Y:S02]  /*1540*/  FFMA R10, R18.reuse, R13.reuse, R21 ;  /* 0x0000000d120a7223 */ /* 0x0c0fe40000000015 */
[----:B------:R-:W-:Y:S01]  /*1550*/  LDS R21, [R5+UR4+-0x68] ;  /* 0xffff980405157984 */ /* 0x000fe20008000800 */
[C---:B---3--:R-:W-:Y:S01]  /*1560*/  FFMA R16, R15.reuse, R13, R16 ;  /* 0x0000000d0f107223 */ /* 0x048fe20000000010 */
[C---:B------:R-:W-:Y:S01]  /*1570*/  FFMA R14, R15.reuse, R25, R14 ;  /* 0x000000190f0e7223 */ /* 0x040fe2000000000e */
[CC--:B----4-:R-:W-:Y:S01]  /*1580*/  FFMA R23, R18.reuse, R12.reuse, R23 ;  /* 0x0000000c12177223 */ /* 0x0d0fe20000000017 */
[----:B------:R-:W-:Y:S01]  /*1590*/  FFMA R10, R15, R12, R10 ;  /* 0x0000000c0f0a7223 */ /* 0x000fe2000000000a */
[C---:B-----5:R-:W-:Y:S01]  /*15a0*/  FFMA R28, R19.reuse, R13, R24 ;  /* 0x0000000d131c7223 */ /* 0x060fe20000000018 */
[----:B------:R-:W-:Y:S01]  /*15b0*/  FFMA R26, R19, R25, R26 ;  /* 0x00000019131a7223 */ /* 0x000fe2000000001a */
[-C--:B------:R-:W-:Y:S01]  /*15c0*/  FFMA R13, R18, R20.reuse, R17 ;  /* 0x00000014120d7223 */ /* 0x080fe20000000011 */
[-C--:B------:R-:W-:Y:S01]  /*15d0*/  FFMA R24, R15, R20.reuse, R11 ;  /* 0x000000140f187223 */ /* 0x080fe2000000000b */
[C---:B------:R-:W-:Y:S01]  /*15e0*/  FFMA R22, R19.reuse, R20, R14 ;  /* 0x0000001413167223 */ /* 0x040fe2000000000e */
[----:B------:R-:W-:Y:S01]  /*15f0*/  FFMA R17, R19, R12, R16 ;  /* 0x0000000c13117223 */ /* 0x000fe20000000010 */
[----:B------:R-:W0:Y:S01]  /*1600*/  LDS R18, [R4+-0x2b4] ;  /* 0xfffd4c0004127984 */ /* 0x000e220000000800 */
[----:B------:R-:W-:-:S03]  /*1610*/  FFMA R14, R15, R8, R23 ;  /* 0x000000080f0e7223 */ /* 0x000fc60000000017 */
[----:B------:R-:W1:Y:S01]  /*1620*/  LDS R16, [R4+-0xe4] ;  /* 0xffff1c0004107984 */ /* 0x000e620000000800 */
[-C--:B------:R-:W-:Y:S01]  /*1630*/  FFMA R13, R15, R6.reuse, R13 ;  /* 0x000000060f0d7223 */ /* 0x080fe2000000000d */
[C---:B------:R-:W-:Y:S01]  /*1640*/  FFMA R15, R19.reuse, R6, R24 ;  /* 0x00000006130f7223 */ /* 0x040fe20000000018 */
[----:B------:R-:W-:Y:S01]  /*1650*/  FFMA R19, R19, R8, R10 ;  /* 0x0000000813137223 */ /* 0x000fe2000000000a */
[----:B------:R-:W2:Y:S01]  /*1660*/  LDS R23, [R5+UR4+0x4] ;  /* 0x0000040405177984 */ /* 0x000ea20008000800 */
[C---:B------:R-:W-:Y:S01]  /*1670*/  FFMA R11, R29.reuse, R12, R28 ;  /* 0x0000000c1d0b7223 */ /* 0x040fe2000000001c */
[C---:B------:R-:W-:Y:S01]  /*1680*/  FFMA R20, R29.reuse, R20, R26 ;  /* 0x000000141d147223 */ /* 0x040fe2000000001a */
[C---:B------:R-:W-:Y:S01]  /*1690*/  FFMA R25, R29.reuse, R6, R22 ;  /* 0x000000061d197223 */ /* 0x040fe20000000016 */
[----:B------:R-:W3:Y:S01]  /*16a0*/  LDS R12, [R4+-0x1cc] ;  /* 0xfffe3400040c7984 */ /* 0x000ee20000000800 */
[----:B------:R-:W-:Y:S01]  /*16b0*/  FFMA R29, R29, R8, R17 ;  /* 0x000000081d1d7223 */ /* 0x000fe20000000011 */
[C---:B------:R-:W-:Y:S01]  /*16c0*/  FFMA R20, R9.reuse, R6, R20 ;  /* 0x0000000609147223 */ /* 0x040fe20000000014 */
[----:B------:R-:W-:Y:S01]  /*16d0*/  FFMA R22, R9, R8, R11 ;  /* 0x0000000809167223 */ /* 0x000fe2000000000b */
[----:B------:R-:W4:Y:S04]  /*16e0*/  LDS R10, [R4+0x4] ;  /* 0x00000400040a7984 */ /* 0x000f280000000800 */
[----:B------:R-:W5:Y:S04]  /*16f0*/  LDS R17, [R5+UR4+0x10] ;  /* 0x0000100405117984 */ /* 0x000f680008000800 */
[----:B------:R-:W5:Y:S04]  /*1700*/  LDS R6, [R4+0xec] ;  /* 0x0000ec0004067984 */ /* 0x000f680000000800 */
[----:B------:R-:W5:Y:S04]  /*1710*/  LDS R11, [R5+UR4+0x1c] ;  /* 0x00001c04050b7984 */ /* 0x000f680008000800 */
[----:B------:R-:W5:Y:S04]  /*1720*/  LDS R9, [R5+UR4+-0x50] ;  /* 0xffffb00405097984 */ /* 0x000f680008000800 */
[----:B------:R-:W5:Y:S01]  /*1730*/  LDS R8, [R4+0x1d4] ;  /* 0x0001d40004087984 */ /* 0x000f620000000800 */
[-C--:B0-----:R-:W-:Y:S01]  /*1740*/  FFMA R24, R18, R21.reuse, R13 ;  /* 0x0000001512187223 */ /* 0x081fe2000000000d */
[----:B-1----:R-:W-:Y:S01]  /*1750*/  FFMA R13, R16, R21, R25 ;  /* 0x00000015100d7223 */ /* 0x002fe20000000019 */
[----:B--2---:R-:W-:Y:S01]  /*1760*/  FFMA R25, R18, R23, R14 ;  /* 0x0000001712197223 */ /* 0x004fe2000000000e */
[C---:B---3--:R-:W-:Y:S01]  /*1770*/  FFMA R15, R12.reuse, R21, R15 ;  /* 0x000000150c0f7223 */ /* 0x048fe2000000000f */
[-C--:B------:R-:W-:Y:S01]  /*1780*/  FFMA R14, R12, R23.reuse, R19 ;  /* 0x000000170c0e7223 */ /* 0x080fe20000000013 */
[----:B------:R-:W-:Y:S01]  /*1790*/  FFMA R19, R16, R23, R29 ;  /* 0x0000001710137223 */ /* 0x000fe2000000001d */
[----:B------:R-:W-:Y:S01]  /*17a0*/  FFMA R18, R12, R27, R24 ;  /* 0x0000001b0c127223 */ /* 0x000fe20000000018 */
[C---:B----4-:R-:W-:Y:S01]  /*17b0*/  FFMA R21, R10.reuse, R21, R20 ;  /* 0x000000150a157223 */ /* 0x050fe20000000014 */
[----:B------:R-:W-:Y:S01]  /*17c0*/  FFMA R23, R10, R23, R22 ;  /* 0x000000170a177223 */ /* 0x000fe20000000016 */
[-C--:B------:R-:W-:Y:S01]  /*17d0*/  FFMA R29, R16, R27.reuse, R15 ;  /* 0x0000001b101d7223 */ /* 0x080fe2000000000f */
[----:B------:R-:W-:Y:S01]  /*17e0*/  FFMA R13, R10, R27, R13 ;  /* 0x0000001b0a0d7223 */ /* 0x000fe2000000000d */
[-C--:B-----5:R-:W-:Y:S01]  /*17f0*/  FFMA R20, R12, R17.reuse, R25 ;  /* 0x000000110c147223 */ /* 0x0a0fe20000000019 */
[-C--:B------:R-:W-:Y:S01]  /*1800*/  FFMA R24, R16, R17.reuse, R14 ;  /* 0x0000001110187223 */ /* 0x080fe2000000000e */
[-C--:B------:R-:W-:Y:S01]  /*1810*/  FFMA R25, R10, R17.reuse, R19 ;  /* 0x000000110a197223 */ /* 0x080fe20000000013 */
[----:B------:R-:W-:Y:S01]  /*1820*/  LDS R22, [R4+-0xe0] ;  /* 0xffff200004167984 */ /* 0x000fe20000000800 */
[C---:B------:R-:W-:Y:S01]  /*1830*/  FFMA R12, R6.reuse, R17, R23 ;  /* 0x00000011060c7223 */ /* 0x040fe20000000017 */
[----:B------:R-:W-:-:S02]  /*1840*/  FFMA R15, R6, R27, R21 ;  /* 0x0000001b060f7223 */ /* 0x000fc40000000015 */
[----:B------:R-:W0:Y:S01]  /*1850*/  LDS R19, [R5+UR4+-0x64] ;  /* 0xffff9c0405137984 */ /* 0x000e220008000800 */
[-C--:B------:R-:W-:Y:S01]  /*1860*/  FFMA R17, R16, R11.reuse, R20 ;  /* 0x0000000b10117223 */ /* 0x080fe20000000014 */
[----:B------:R-:W-:Y:S02]  /*1870*/  FFMA R25, R6, R11, R25 ;  /* 0x0000000b06197223 */ /* 0x000fe40000000019 */
[----:B------:R-:W1:Y:S01]  /*1880*/  LDS R20, [R4+-0x2b0] ;  /* 0xfffd500004147984 */ /* 0x000e620000000800 */
[-C--:B------:R-:W-:Y:S01]  /*1890*/  FFMA R14, R16, R9.reuse, R18 ;  /* 0x00000009100e7223 */ /* 0x080fe20000000012 */
[C---:B------:R-:W-:Y:S01]  /*18a0*/  FFMA R18, R10.reuse, R9, R29 ;  /* 0x000000090a127223 */ /* 0x040fe2000000001d */
[----:B------:R-:W-:Y:S01]  /*18b0*/  FFMA R10, R10, R11, R24 ;  /* 0x0000000b0a0a7223 */ /* 0x000fe20000000018 */
[----:B------:R-:W2:Y:S01]  /*18c0*/  LDS R16, [R5+UR4+0x8] ;  /* 0x0000080405107984 */ /* 0x000ea20008000800 */
[-C--:B------:R-:W-:Y:S01]  /*18d0*/  FFMA R13, R6, R9.reuse, R13 ;  /* 0x00000009060d7223 */ /* 0x080fe2000000000d */
[C---:B------:R-:W-:Y:S01]  /*18e0*/  FFMA R26, R8.reuse, R9, R15 ;  /* 0x00000009081a7223 */ /* 0x040fe2000000000f */
[----:B------:R-:W-:Y:S01]  /*18f0*/  FFMA R28, R8, R11, R12 ;  /* 0x0000000b081c7223 */ /* 0x000fe2000000000c */
[----:B------:R-:W3:Y:S04]  /*1900*/  LDS R23, [R4+-0x1c8] ;  /* 0xfffe380004177984 */ /* 0x000ee80000000800 */
[----:B------:R-:W4:Y:S04]  /*1910*/  LDS R21, [R4+0x8] ;  /* 0x0000080004157984 */ /* 0x000f280000000800 */
[----:B------:R-:W5:Y:S04]  /*1920*/  LDS R24, [R5+UR4+-0x58] ;  /* 0xffffa80405187984 */ /* 0x000f680008000800 */
[----:B------:R-:W5:Y:S04]  /*1930*/  LDS R27, [R4+0xf0] ;  /* 0x0000f000041b7984 */ /* 0x000f680000000800 */
[----:B------:R-:W5:Y:S04]  /*1940*/  LDS R6, [R5+UR4+0x14] ;  /* 0x0000140405067984 */ /* 0x000f680008000800 */
[----:B------:R-:W5:Y:S04]  /*1950*/  LDS R8, [R5+UR4+-0x4c] ;  /* 0xffffb40405087984 */ /* 0x000f680008000800 */
[----:B------:R-:W5:Y:S01]  /*1960*/  LDS R12, [R5+UR4+0x20] ;  /* 0x00002004050c7984 */ /* 0x000f620008000800 */
[----:B------:R-:W-:-:S03]  /*1970*/  UIADD3 UR4, UPT, UPT, UR4, 0x24, URZ ;  /* 0x0000002404047890 */ /* 0x000fc6000fffe0ff */
[----:B------:R2:W5:Y:S01]  /*1980*/  LDS R9, [R4+0x1d8] ;  /* 0x0001d80004097984 */ /* 0x0005620000000800 */
[----:B------:R-:W-:Y:S01]  /*1990*/  UISETP.NE.AND UP0, UPT, UR4, 0xd8, UPT ;  /* 0x000000d80400788c */ /* 0x000fe2000bf05270 */
[-C--:B0-----:R-:W-:Y:S01]  /*19a0*/  FFMA R13, R22, R19.reuse, R13 ;  /* 0x00000013160d7223 */ /* 0x081fe2000000000d */
[CC--:B-1----:R-:W-:Y:S01]  /*19b0*/  FFMA R11, R20.reuse, R19.reuse, R14 ;  /* 0x00000013140b7223 */ /* 0x0c2fe2000000000e */
[-C--:B--2---:R-:W-:Y:S01]  /*19c0*/  FFMA R20, R20, R16.reuse, R17 ;  /* 0x0000001014147223 */ /* 0x084fe20000000011 */
[----:B------:R-:W-:Y:S02]  /*19d0*/  VIADD R4, R4, 0x570 ;  /* 0x0000057004047836 */ /* 0x000fe40000000000 */
[CC--:B---3--:R-:W-:Y:S01]  /*19e0*/  FFMA R15, R23.reuse, R19.reuse, R18 ;  /* 0x00000013170f7223 */ /* 0x0c8fe20000000012 */
[-C--:B------:R-:W-:Y:S01]  /*19f0*/  FFMA R17, R23, R16.reuse, R10 ;  /* 0x0000001017117223 */ /* 0x080fe2000000000a */
[CC--:B------:R-:W-:Y:S01]  /*1a00*/  FFMA R10, R22.reuse, R16.reuse, R25 ;  /* 0x00000010160a7223 */ /* 0x0c0fe20000000019 */
[C---:B----4-:R-:W-:Y:S01]  /*1a10*/  FFMA R26, R21.reuse, R19, R26 ;  /* 0x00000013151a7223 */ /* 0x050fe2000000001a */
[----:B------:R-:W-:Y:S01]  /*1a20*/  FFMA R28, R21, R16, R28 ;  /* 0x00000010151c7223 */ /* 0x000fe2000000001c */
[-C--:B-----5:R-:W-:Y:S01]  /*1a30*/  FFMA R11, R23, R24.reuse, R11 ;  /* 0x00000018170b7223 */ /* 0x0a0fe2000000000b */
[CC--:B------:R-:W-:Y:S01]  /*1a40*/  FFMA R16, R22.reuse, R24.reuse, R15 ;  /* 0x0000001816107223 */ /* 0x0c0fe2000000000f */
[-C--:B------:R-:W-:Y:S01]  /*1a50*/  FFMA R14, R21, R24.reuse, R13 ;  /* 0x00000018150e7223 */ /* 0x080fe2000000000d */
[----:B------:R-:W-:Y:S01]  /*1a60*/  FFMA R26, R27, R24, R26 ;  /* 0x000000181b1a7223 */ /* 0x000fe2000000001a */
[-C--:B------:R-:W-:Y:S01]  /*1a70*/  FFMA R23, R23, R6.reuse, R20 ;  /* 0x0000000617177223 */ /* 0x080fe20000000014 */
[CC--:B------:R-:W-:Y:S01]  /*1a80*/  FFMA R17, R22.reuse, R6.reuse, R17 ;  /* 0x0000000616117223 */ /* 0x0c0fe20000000011 */
[-C--:B------:R-:W-:Y:S01]  /*1a90*/  FFMA R13, R21, R6.reuse, R10 ;  /* 0x00000006150d7223 */ /* 0x080fe2000000000a */
[----:B------:R-:W-:Y:S01]  /*1aa0*/  FFMA R28, R27, R6, R28 ;  /* 0x000000061b1c7223 */ /* 0x000fe2000000001c */
[CC--:B------:R-:W-:Y:S01]  /*1ab0*/  FFMA R10, R22.reuse, R8.reuse, R11 ;  /* 0x00000008160a7223 */ /* 0x0c0fe2000000000b */
[-C--:B------:R-:W-:Y:S01]  /*1ac0*/  FFMA R11, R21, R8.reuse, R16 ;  /* 0x00000008150b7223 */ /* 0x080fe20000000010 */
[----:B------:R-:W-:Y:S01]  /*1ad0*/  FFMA R14, R27, R8, R14 ;  /* 0x000000081b0e7223 */ /* 0x000fe2000000000e */
[-C--:B------:R-:W-:Y:S01]  /*1ae0*/  FFMA R22, R22, R12.reuse, R23 ;  /* 0x0000000c16167223 */ /* 0x080fe20000000017 */
[-C--:B------:R-:W-:Y:S01]  /*1af0*/  FFMA R21, R21, R12.reuse, R17 ;  /* 0x0000000c15157223 */ /* 0x080fe20000000011 */
[----:B------:R-:W-:Y:S01]  /*1b00*/  FFMA R16, R27, R12, R13 ;  /* 0x0000000c1b107223 */ /* 0x000fe2000000000d */
[C---:B------:R-:W-:Y:S01]  /*1b10*/  FFMA R26, R9.reuse, R8, R26 ;  /* 0x00000008091a7223 */ /* 0x040fe2000000001a */
[----:B------:R-:W-:Y:S01]  /*1b20*/  FFMA R24, R9, R12, R28 ;  /* 0x0000000c09187223 */ /* 0x000fe2000000001c */
[----:B------:R-:W-:Y:S06]  /*1b30*/  BRA.U UP0, `(.L_x_22) ;  /* 0xfffffff900407547 */ /* 0x000fec000b83ffff */
[----:B------:R-:W0:Y:S01]  /*1b40*/  S2R R9, SR_CTAID.Z ;  /* 0x0000000000097919 */ /* 0x000e220000002700 */
[----:B------:R-:W1:Y:S01]  /*1b50*/  LDC.64 R4, c[0x0][0x390] ;  /* 0x0000e400ff047b82 */ /* 0x000e620000000a00 */
[----:B------:R-:W-:-:S04]  /*1b60*/  IMAD R0, R3, 0x18800, R0 ;  /* 0x0001880003007824 */ /* 0x000fc800078e0200 */
[----:B0-----:R-:W-:-:S04]  /*1b70*/  IMAD R3, R9, 0x62000, R0 ;  /* 0x0006200009037824 */ /* 0x001fc800078e0200 */
[----:B------:R-:W-:-:S05]  /*1b80*/  IMAD R2, R2, 0x380, R3 ;  /* 0x0000038002027824 */ /* 0x000fca00078e0203 */
[----:B------:R-:W-:-:S05]  /*1b90*/  IADD3 R7, PT, PT, R7, R2, RZ ;  /* 0x0000000207077210 */ /* 0x000fca0007ffe0ff */
[----:B-1----:R-:W-:-:S05]  /*1ba0*/  IMAD.WIDE.U32 R4, R7, 0x4, R4 ;  /* 0x0000000407047825 */ /* 0x002fca00078e0004 */
[----:B------:R-:W-:Y:S04]  /*1bb0*/  STG.E desc[UR6][R4.64], R10 ;  /* 0x0000000a04007986 */ /* 0x000fe8000c101906 */
[----:B------:R-:W-:Y:S04]  /*1bc0*/  STG.E desc[UR6][R4.64+0x380], R11 ;  /* 0x0003800b04007986 */ /* 0x000fe8000c101906 */
[----:B------:R-:W-:Y:S04]  /*1bd0*/  STG.E desc[UR6][R4.64+0x700], R14 ;  /* 0x0007000e04007986 */ /* 0x000fe8000c101906 */
[----:B------:R-:W-:Y:S04]  /*1be0*/  STG.E desc[UR6][R4.64+0xa80], R26 ;  /* 0x000a801a04007986 */ /* 0x000fe8000c101906 */
[----:B------:R-:W-:Y:S04]  /*1bf0*/  STG.E desc[UR6][R4.64+0x31000], R22 ;  /* 0x0310001604007986 */ /* 0x000fe8000c101906 */
[----:B------:R-:W-:Y:S04]  /*1c00*/  STG.E desc[UR6][R4.64+0x31380], R21 ;  /* 0x0313801504007986 */ /* 0x000fe8000c101906 */
[----:B------:R-:W-:Y:S04]  /*1c10*/  STG.E desc[UR6][R4.64+0x31700], R16 ;  /* 0x0317001004007986 */ /* 0x000fe8000c101906 */
[----:B------:R-:W-:Y:S01]  /*1c20*/  STG.E desc[UR6][R4.64+0x31a80], R24 ;  /* 0x031a801804007986 */ /* 0x000fe2000c101906 */
[----:B------:R-:W-:Y:S05]  /*1c30*/  EXIT ;  /* 0x000000000000794d */ /* 0x000fea0003800000 */
.L_x_23:
[----:B------:R-:W-:-:S00]  /*1c40*/  BRA `(.L_x_23) ;  /* 0xfffffffc00fc7947 */ /* 0x000fc0000383ffff */
[----:B------:R-:W-:-:S00]  /*1c50*/  NOP ;  /* 0x0000000000007918 */ /* 0x000fc00000000000 */
        /* <DEDUP_REMOVED lines=10> */
.L_x_24:


//--------------------- .nv.shared.default_function_kernel0 --------------------------
	.section	.nv.shared.default_function_kernel0,"aw",@nobits
	.sectionflags	@""
	.align	4
.nv.shared.default_function_kernel0:
	.zero		6064


//--------------------- .nv.shared.reserved.0     --------------------------
	.section	.nv.shared.reserved.0,"aw",@nobits
	.weak		__nv_reservedSMEM_offset_0_alias
	.size		__nv_reservedSMEM_offset_0_alias, 0, 64
	.other		__nv_reservedSMEM_offset_0_alias,@"STO_CUDA_RESERVED_SHARED STV_DEFAULT"
__nv_reservedSMEM_offset_0_alias:
	.zero		0
	.zero		64


//--------------------- .nv.constant0.default_function_kernel0 --------------------------
	.section	.nv.constant0.default_function_kernel0,"a",@progbits
	.sectionflags	@""
	.align	4
.nv.constant0.default_function_kernel0:
	.zero		920


//--------------------- SYMBOLS --------------------------

	.type		.nv.reservedSmem.offset0,@object
	.size		.nv.reservedSmem.offset0,0x4
	.type		.nv.reservedSmem.cap,@object
	.size		.nv.reservedSmem.cap,0x4
